//
// Generated by NVIDIA NVVM Compiler
//
// Compiler Build ID: CL-36424714
// Cuda compilation tools, release 13.0, V13.0.88
// Based on NVVM 20.0.0
//

.version 9.0
.target sm_100
.address_size 64

	// .globl	_Z3addiPfS_S_
.extern .func  (.param .b32 func_retval0) vprintf
(
	.param .b64 vprintf_param_0,
	.param .b64 vprintf_param_1
)
;
.global .align 1 .b8 $str[16] = {88, 32, 37, 100, 32, 89, 32, 37, 100, 32, 90, 32, 37, 100, 10};

.visible .entry _Z3addiPfS_S_(
	.param .u32 _Z3addiPfS_S__param_0,
	.param .u64 .ptr .align 1 _Z3addiPfS_S__param_1,
	.param .u64 .ptr .align 1 _Z3addiPfS_S__param_2,
	.param .u64 .ptr .align 1 _Z3addiPfS_S__param_3
)
{
	.local .align 8 .b8 	__local_depot0[16];
	.reg .b64 	%SP;
	.reg .b64 	%SPL;
	.reg .pred 	%p<8>;
	.reg .b32 	%r<31>;
	.reg .b32 	%f<16>;
	.reg .b64 	%rd<35>;

	mov.u64 	%SPL, __local_depot0;
	cvta.local.u64 	%SP, %SPL;
	ld.param.u32 	%r11, [_Z3addiPfS_S__param_0];
	ld.param.u64 	%rd8, [_Z3addiPfS_S__param_1];
	ld.param.u64 	%rd9, [_Z3addiPfS_S__param_2];
	ld.param.u64 	%rd10, [_Z3addiPfS_S__param_3];
	cvta.to.global.u64 	%rd1, %rd10;
	cvta.to.global.u64 	%rd2, %rd9;
	cvta.to.global.u64 	%rd3, %rd8;
	mov.u32 	%r30, %tid.x;
	mov.u32 	%r2, %ntid.x;
	setp.ne.s32 	%p1, %r30, 0;
	@%p1 bra 	$L__BB0_2;
	add.u64 	%rd11, %SP, 0;
	add.u64 	%rd12, %SPL, 0;
	mov.u32 	%r12, %ntid.y;
	mov.u32 	%r13, %ntid.z;
	st.local.v2.u32 	[%rd12], {%r2, %r12};
	st.local.u32 	[%rd12+8], %r13;
	mov.u64 	%rd13, $str;
	cvta.global.u64 	%rd14, %rd13;
	{ // callseq 0, 0
	.param .b64 param0;
	st.param.b64 	[param0], %rd14;
	.param .b64 param1;
	st.param.b64 	[param1], %rd11;
	.param .b32 retval0;
	call.uni (retval0), 
	vprintf, 
	(
	param0, 
	param1
	);
	ld.param.b32 	%r14, [retval0];
	} // callseq 0
$L__BB0_2:
	setp.ge.s32 	%p2, %r30, %r11;
	@%p2 bra 	$L__BB0_8;
	add.s32 	%r16, %r30, %r2;
	max.u32 	%r17, %r11, %r16;
	setp.lt.u32 	%p3, %r16, %r11;
	selp.u32 	%r18, 1, 0, %p3;
	add.s32 	%r19, %r16, %r18;
	sub.s32 	%r20, %r17, %r19;
	div.u32 	%r21, %r20, %r2;
	add.s32 	%r3, %r21, %r18;
	and.b32  	%r22, %r3, 3;
	setp.eq.s32 	%p4, %r22, 3;
	@%p4 bra 	$L__BB0_6;
	add.s32 	%r23, %r3, 1;
	and.b32  	%r24, %r23, 3;
	mul.wide.u32 	%rd34, %r30, 4;
	mul.wide.u32 	%rd5, %r2, 4;
	neg.s32 	%r28, %r24;
	mad.lo.s32 	%r30, %r2, %r24, %r30;
$L__BB0_5:
	.pragma "nounroll";
	add.s64 	%rd15, %rd3, %rd34;
	ld.global.f32 	%f1, [%rd15];
	add.s64 	%rd16, %rd2, %rd34;
	ld.global.f32 	%f2, [%rd16];
	add.f32 	%f3, %f1, %f2;
	add.s64 	%rd17, %rd1, %rd34;
	st.global.f32 	[%rd17], %f3;
	add.s64 	%rd34, %rd34, %rd5;
	add.s32 	%r28, %r28, 1;
	setp.ne.s32 	%p5, %r28, 0;
	@%p5 bra 	$L__BB0_5;
$L__BB0_6:
	setp.lt.u32 	%p6, %r3, 3;
	@%p6 bra 	$L__BB0_8;
$L__BB0_7:
	mul.wide.u32 	%rd18, %r30, 4;
	add.s64 	%rd19, %rd3, %rd18;
	ld.global.f32 	%f4, [%rd19];
	add.s64 	%rd20, %rd2, %rd18;
	ld.global.f32 	%f5, [%rd20];
	add.f32 	%f6, %f4, %f5;
	add.s64 	%rd21, %rd1, %rd18;
	st.global.f32 	[%rd21], %f6;
	add.s32 	%r25, %r30, %r2;
	mul.wide.u32 	%rd22, %r25, 4;
	add.s64 	%rd23, %rd3, %rd22;
	ld.global.f32 	%f7, [%rd23];
	add.s64 	%rd24, %rd2, %rd22;
	ld.global.f32 	%f8, [%rd24];
	add.f32 	%f9, %f7, %f8;
	add.s64 	%rd25, %rd1, %rd22;
	st.global.f32 	[%rd25], %f9;
	add.s32 	%r26, %r25, %r2;
	mul.wide.u32 	%rd26, %r26, 4;
	add.s64 	%rd27, %rd3, %rd26;
	ld.global.f32 	%f10, [%rd27];
	add.s64 	%rd28, %rd2, %rd26;
	ld.global.f32 	%f11, [%rd28];
	add.f32 	%f12, %f10, %f11;
	add.s64 	%rd29, %rd1, %rd26;
	st.global.f32 	[%rd29], %f12;
	add.s32 	%r27, %r26, %r2;
	mul.wide.u32 	%rd30, %r27, 4;
	add.s64 	%rd31, %rd3, %rd30;
	ld.global.f32 	%f13, [%rd31];
	add.s64 	%rd32, %rd2, %rd30;
	ld.global.f32 	%f14, [%rd32];
	add.f32 	%f15, %f13, %f14;
	add.s64 	%rd33, %rd1, %rd30;
	st.global.f32 	[%rd33], %f15;
	add.s32 	%r30, %r27, %r2;
	setp.lt.s32 	%p7, %r30, %r11;
	@%p7 bra 	$L__BB0_7;
$L__BB0_8:
	ret;

}


// ===== COMPILED SASS (sm_100) =====

	.target	sm_100

	.elftype	@"ET_EXEC"


//--------------------- .note.nv.tkinfo           --------------------------
	.section	.note.nv.tkinfo,"",@"SHT_NOTE"
	.sectionflags	@"SHF_NOTE_NV_TKINFO"
	.tkinfo
        /*0018*/ 	.word	0x00000002
        /*0030*/ 	.string	""
        /*0030*/ 	.string	"ptxas"
        /*0030*/ 	.string	"Cuda compilation tools, release 13.0, V13.0.88"
        /*0030*/ 	.string	"Build cuda_13.0.r13.0/compiler.36424714_0"
        /*0030*/ 	.string	"-arch sm_100 -m 64 "



//--------------------- .note.nv.cuinfo           --------------------------
	.section	.note.nv.cuinfo,"",@"SHT_NOTE"
	.sectionflags	@"SHF_NOTE_NV_CUINFO"
        /*0018*/ 	.short	0x0002
        /*001a*/ 	.short	0x0064
        /*001c*/ 	.short	0x0082
	.zero		2


//--------------------- .nv.info                  --------------------------
	.section	.nv.info,"",@"SHT_CUDA_INFO"
	.align	4


	//----- nvinfo : EIATTR_REGCOUNT
	.align		4
        /*0000*/ 	.byte	0x04, 0x2f
        /*0002*/ 	.short	(.L_2 - .L_1)
	.align		4
.L_1:
        /*0004*/ 	.word	index@(_Z3addiPfS_S_)
        /*0008*/ 	.word	0x0000001e


	//----- nvinfo : EIATTR_FRAME_SIZE
	.align		4
.L_2:
        /*000c*/ 	.byte	0x04, 0x11
        /*000e*/ 	.short	(.L_4 - .L_3)
	.align		4
.L_3:
        /*0010*/ 	.word	index@(_Z3addiPfS_S_)
        /*0014*/ 	.word	0x00000010


	//----- nvinfo : EIATTR_MIN_STACK_SIZE
	.align		4
.L_4:
        /*0018*/ 	.byte	0x04, 0x12
        /*001a*/ 	.short	(.L_6 - .L_5)
	.align		4
.L_5:
        /*001c*/ 	.word	index@(_Z3addiPfS_S_)
        /*0020*/ 	.word	0x00000010
.L_6:


//--------------------- .nv.compat                --------------------------
	.section	.nv.compat,"",@"SHT_CUDA_COMPAT_INFO"
	.align	4
        /*0000*/ 	.byte	0x02, 0x09, 0x00, 0x00, 0x02, 0x02, 0x01, 0x00, 0x02, 0x05, 0x05, 0x00, 0x03, 0x07, 0x01, 0x01
        /*0010*/ 	.byte	0x02, 0x03, 0x00, 0x00, 0x02, 0x06, 0x01, 0x00, 0x04, 0x0b, 0x08, 0x00, 0x09, 0x00, 0x00, 0x00
        /*0020*/ 	.byte	0x00, 0x00, 0x00, 0x00


//--------------------- .nv.info._Z3addiPfS_S_    --------------------------
	.section	.nv.info._Z3addiPfS_S_,"",@"SHT_CUDA_INFO"
	.sectionflags	@""
	.align	4


	//----- nvinfo : EIATTR_CUDA_API_VERSION
	.align		4
        /*0000*/ 	.byte	0x04, 0x37
        /*0002*/ 	.short	(.L_8 - .L_7)
.L_7:
        /*0004*/ 	.word	0x00000082


	//----- nvinfo : EIATTR_KPARAM_INFO
	.align		4
.L_8:
        /*0008*/ 	.byte	0x04, 0x17
        /*000a*/ 	.short	(.L_10 - .L_9)
.L_9:
        /*000c*/ 	.word	0x00000000
        /*0010*/ 	.short	0x0003
        /*0012*/ 	.short	0x0018
        /*0014*/ 	.byte	0x00, 0xf5, 0x21, 0x00


	//----- nvinfo : EIATTR_KPARAM_INFO
	.align		4
.L_10:
        /*0018*/ 	.byte	0x04, 0x17
        /*001a*/ 	.short	(.L_12 - .L_11)
.L_11:
        /*001c*/ 	.word	0x00000000
        /*0020*/ 	.short	0x0002
        /*0022*/ 	.short	0x0010
        /*0024*/ 	.byte	0x00, 0xf5, 0x21, 0x00


	//----- nvinfo : EIATTR_KPARAM_INFO
	.align		4
.L_12:
        /*0028*/ 	.byte	0x04, 0x17
        /*002a*/ 	.short	(.L_14 - .L_13)
.L_13:
        /*002c*/ 	.word	0x00000000
        /*0030*/ 	.short	0x0001
        /*0032*/ 	.short	0x0008
        /*0034*/ 	.byte	0x00, 0xf5, 0x21, 0x00


	//----- nvinfo : EIATTR_KPARAM_INFO
	.align		4
.L_14:
        /*0038*/ 	.byte	0x04, 0x17
        /*003a*/ 	.short	(.L_16 - .L_15)
.L_15:
        /*003c*/ 	.word	0x00000000
        /*0040*/ 	.short	0x0000
        /*0042*/ 	.short	0x0000
        /*0044*/ 	.byte	0x00, 0xf0, 0x11, 0x00


	//----- nvinfo : EIATTR_SPARSE_MMA_MASK
	.align		4
.L_16:
        /*0048*/ 	.byte	0x03, 0x50
        /*004a*/ 	.short	0x0000


	//----- nvinfo : EIATTR_MAXREG_COUNT
	.align		4
        /*004c*/ 	.byte	0x03, 0x1b
        /*004e*/ 	.short	0x00ff


	//----- nvinfo : EIATTR_EXTERNS
	.align		4
        /*0050*/ 	.byte	0x04, 0x0f
        /*0052*/ 	.short	(.L_18 - .L_17)


	//   ....[0]....
	.align		4
.L_17:
        /*0054*/ 	.word	index@(vprintf)


	//----- nvinfo : EIATTR_MERCURY_ISA_VERSION
	.align		4
.L_18:
        /*0058*/ 	.byte	0x03, 0x5f
        /*005a*/ 	.short	0x0101


	//----- nvinfo : EIATTR_VRC_CTA_INIT_COUNT
	.align		4
        /*005c*/ 	.byte	0x02, 0x4a
	.zero		1
	.zero		1


	//----- nvinfo : EIATTR_SYSCALL_OFFSETS
	.align		4
        /*0060*/ 	.byte	0x04, 0x46
        /*0062*/ 	.short	(.L_20 - .L_19)


	//   ....[0]....
.L_19:
        /*0064*/ 	.word	0x00000170


	//----- nvinfo : EIATTR_EXIT_INSTR_OFFSETS
	.align		4
.L_20:
        /*0068*/ 	.byte	0x04, 0x1c
        /*006a*/ 	.short	(.L_22 - .L_21)


	//   ....[0]....
.L_21:
        /*006c*/ 	.word	0x000001b0


	//   ....[1]....
        /*0070*/ 	.word	0x00000520


	//   ....[2]....
        /*0074*/ 	.word	0x000007e0


	//----- nvinfo : EIATTR_CRS_STACK_SIZE
	.align		4
.L_22:
        /*0078*/ 	.byte	0x04, 0x1e
        /*007a*/ 	.short	(.L_24 - .L_23)
.L_23:
        /*007c*/ 	.word	0x00000000


	//----- nvinfo : EIATTR_CBANK_PARAM_SIZE
	.align		4
.L_24:
        /*0080*/ 	.byte	0x03, 0x19
        /*0082*/ 	.short	0x0020


	//----- nvinfo : EIATTR_PARAM_CBANK
	.align		4
        /*0084*/ 	.byte	0x04, 0x0a
        /*0086*/ 	.short	(.L_26 - .L_25)
	.align		4
.L_25:
        /*0088*/ 	.word	index@(.nv.constant0._Z3addiPfS_S_)
        /*008c*/ 	.short	0x0380
        /*008e*/ 	.short	0x0020


	//----- nvinfo : EIATTR_SW_WAR
	.align		4
.L_26:
        /*0090*/ 	.byte	0x04, 0x36
        /*0092*/ 	.short	(.L_28 - .L_27)
.L_27:
        /*0094*/ 	.word	0x00000008
.L_28:


//--------------------- .nv.callgraph             --------------------------
	.section	.nv.callgraph,"",@"SHT_CUDA_CALLGRAPH"
	.align	4
	.sectionentsize	8
	.align		4
        /*0000*/ 	.word	0x00000000
	.align		4
        /*0004*/ 	.word	0xffffffff
	.align		4
        /*0008*/ 	.word	index@(_Z3addiPfS_S_)
	.align		4
        /*000c*/ 	.word	index@(vprintf)
	.align		4
        /*0010*/ 	.word	0x00000000
	.align		4
        /*0014*/ 	.word	0xfffffffe
	.align		4
        /*0018*/ 	.word	0x00000000
	.align		4
        /*001c*/ 	.word	0xfffffffd
	.align		4
        /*0020*/ 	.word	0x00000000
	.align		4
        /*0024*/ 	.word	0xfffffffc


//--------------------- .nv.constant4             --------------------------
	.section	.nv.constant4,"a",@progbits
	.align	8
	.align		8
.nv.constant4:
        /*0000*/ 	.dword	vprintf
	.align		8
        /*0008*/ 	.dword	$str


//--------------------- .text._Z3addiPfS_S_       --------------------------
	.section	.text._Z3addiPfS_S_,"ax",@progbits
	.align	128
        .global         _Z3addiPfS_S_
        .type           _Z3addiPfS_S_,@function
        .size           _Z3addiPfS_S_,(.L_x_7 - _Z3addiPfS_S_)
        .other          _Z3addiPfS_S_,@"STO_CUDA_ENTRY STV_DEFAULT"
_Z3addiPfS_S_:
.text._Z3addiPfS_S_:
[----:B------:R-:W0:Y:S01]  /*0000*/  LDC R1, c[0x0][0x37c] ;  /* 0x0000df00ff017b82 */ /* 0x000e220000000800 */
[----:B------:R-:W1:Y:S01]  /*0010*/  S2R R17, SR_TID.X ;  /* 0x0000000000117919 */ /* 0x000e620000002100 */
[----:B------:R-:W2:Y:S01]  /*0020*/  LDCU UR4, c[0x0][0x2f8] ;  /* 0x00005f00ff0477ac */ /* 0x000ea20008000800 */
[----:B0-----:R-:W-:Y:S01]  /*0030*/  VIADD R1, R1, 0xfffffff0 ;  /* 0xfffffff001017836 */ /* 0x001fe20000000000 */
[----:B------:R-:W-:Y:S01]  /*0040*/  BSSY.RECONVERGENT B6, `(.L_x_0) ;  /* 0x0000014000067945 */ /* 0x000fe20003800200 */
[----:B------:R-:W0:Y:S03]  /*0050*/  LDCU UR5, c[0x0][0x2fc] ;  /* 0x00005f80ff0577ac */ /* 0x000e260008000800 */
[----:B------:R-:W3:Y:S01]  /*0060*/  LDC R2, c[0x0][0x360] ;  /* 0x0000d800ff027b82 */ /* 0x000ee20000000800 */
[----:B------:R-:W4:Y:S01]  /*0070*/  LDCU.64 UR40, c[0x0][0x388] ;  /* 0x00007100ff2877ac */ /* 0x000f220008000a00 */
[----:B------:R-:W3:Y:S01]  /*0080*/  LDCU.128 UR36, c[0x0][0x390] ;  /* 0x00007200ff2477ac */ /* 0x000ee20008000c00 */
[----:B--2---:R-:W-:-:S05]  /*0090*/  IADD3 R6, P1, PT, R1, UR4, RZ ;  /* 0x0000000401067c10 */ /* 0x004fca000ff3e0ff */
[----:B0-----:R-:W-:Y:S01]  /*00a0*/  IMAD.X R7, RZ, RZ, UR5, P1 ;  /* 0x00000005ff077e24 */ /* 0x001fe200088e06ff */
[----:B-1----:R-:W-:-:S13]  /*00b0*/  ISETP.NE.AND P0, PT, R17, RZ, PT ;  /* 0x000000ff1100720c */ /* 0x002fda0003f05270 */
[----:B----4-:R-:W-:Y:S05]  /*00c0*/  @P0 BRA `(.L_x_1) ;  /* 0x00000000002c0947 */ /* 0x010fea0003800000 */
[----:B------:R-:W3:Y:S01]  /*00d0*/  LDC R3, c[0x0][0x364] ;  /* 0x0000d900ff037b82 */ /* 0x000ee20000000800 */
[----:B------:R-:W-:Y:S01]  /*00e0*/  MOV R0, 0x0 ;  /* 0x0000000000007802 */ /* 0x000fe20000000f00 */
[----:B------:R-:W0:Y:S06]  /*00f0*/  LDCU.64 UR4, c[0x4][0x8] ;  /* 0x01000100ff0477ac */ /* 0x000e2c0008000a00 */
[----:B------:R-:W1:Y:S08]  /*0100*/  LDC R10, c[0x0][0x368] ;  /* 0x0000da00ff0a7b82 */ /* 0x000e700000000800 */
[----:B------:R2:W4:Y:S01]  /*0110*/  LDC.64 R8, c[0x4][R0] ;  /* 0x0100000000087b82 */ /* 0x0005220000000a00 */
[----:B0-----:R-:W-:Y:S01]  /*0120*/  IMAD.U32 R4, RZ, RZ, UR4 ;  /* 0x00000004ff047e24 */ /* 0x001fe2000f8e00ff */
[----:B------:R-:W-:Y:S01]  /*0130*/  MOV R5, UR5 ;  /* 0x0000000500057c02 */ /* 0x000fe20008000f00 */
[----:B---3--:R2:W-:Y:S04]  /*0140*/  STL.64 [R1], R2 ;  /* 0x0000000201007387 */ /* 0x0085e80000100a00 */
[----:B-1----:R2:W-:Y:S02]  /*0150*/  STL [R1+0x8], R10 ;  /* 0x0000080a01007387 */ /* 0x0025e40000100800 */
[----:B------:R-:W-:-:S07]  /*0160*/  LEPC R20, `(.L_x_1) ;  /* 0x000000001014794e */ /* 0x000fce0000000000 */
[----:B--2-4-:R-:W-:Y:S05]  /*0170*/  CALL.ABS.NOINC R8 ;  /* 0x0000000008007343 */ /* 0x014fea0003c00000 */
.L_x_1:
[----:B---3--:R-:W-:Y:S05]  /*0180*/  BSYNC.RECONVERGENT B6 ;  /* 0x0000000000067941 */ /* 0x008fea0003800200 */
.L_x_0:
[----:B------:R-:W0:Y:S02]  /*0190*/  LDC R0, c[0x0][0x380] ;  /* 0x0000e000ff007b82 */ /* 0x000e240000000800 */
[----:B0-----:R-:W-:-:S13]  /*01a0*/  ISETP.GE.AND P0, PT, R17, R0, PT ;  /* 0x000000001100720c */ /* 0x001fda0003f06270 */
[----:B------:R-:W-:Y:S05]  /*01b0*/  @P0 EXIT ;  /* 0x000000000000094d */ /* 0x000fea0003800000 */
[----:B------:R-:W0:Y:S01]  /*01c0*/  I2F.U32.RP R8, R2 ;  /* 0x0000000200087306 */ /* 0x000e220000209000 */
[----:B------:R-:W-:Y:S01]  /*01d0*/  IADD3 R3, PT, PT, R17, R2, RZ ;  /* 0x0000000211037210 */ /* 0x000fe20007ffe0ff */
[----:B------:R-:W1:Y:S01]  /*01e0*/  LDC.64 R20, c[0x0][0x358] ;  /* 0x0000d600ff147b82 */ /* 0x000e620000000a00 */
[----:B------:R-:W-:Y:S01]  /*01f0*/  ISETP.NE.U32.AND P2, PT, R2, RZ, PT ;  /* 0x000000ff0200720c */ /* 0x000fe20003f45070 */
[----:B------:R-:W-:Y:S01]  /*0200*/  BSSY.RECONVERGENT B0, `(.L_x_2) ;  /* 0x0000031000007945 */ /* 0x000fe20003800200 */
[CC--:B------:R-:W-:Y:S02]  /*0210*/  ISETP.GE.U32.AND P0, PT, R3.reuse, R0.reuse, PT ;  /* 0x000000000300720c */ /* 0x0c0fe40003f06070 */
[----:B------:R-:W-:Y:S02]  /*0220*/  VIMNMX.U32 R6, PT, PT, R3, R0, !PT ;  /* 0x0000000003067248 */ /* 0x000fe40007fe0000 */
[----:B------:R-:W-:-:S04]  /*0230*/  SEL R7, RZ, 0x1, P0 ;  /* 0x00000001ff077807 */ /* 0x000fc80000000000 */
[----:B------:R-:W-:Y:S01]  /*0240*/  IADD3 R3, PT, PT, R6, -R3, -R7 ;  /* 0x8000000306037210 */ /* 0x000fe20007ffe807 */
[----:B0-----:R-:W0:Y:S02]  /*0250*/  MUFU.RCP R8, R8 ;  /* 0x0000000800087308 */ /* 0x001e240000001000 */
[----:B0-----:R-:W-:-:S06]  /*0260*/  VIADD R4, R8, 0xffffffe ;  /* 0x0ffffffe08047836 */ /* 0x001fcc0000000000 */
[----:B------:R0:W2:Y:S02]  /*0270*/  F2I.FTZ.U32.TRUNC.NTZ R5, R4 ;  /* 0x0000000400057305 */ /* 0x0000a4000021f000 */
[----:B0-----:R-:W-:Y:S02]  /*0280*/  IMAD.MOV.U32 R4, RZ, RZ, RZ ;  /* 0x000000ffff047224 */ /* 0x001fe400078e00ff */
[----:B--2---:R-:W-:-:S04]  /*0290*/  IMAD.MOV R9, RZ, RZ, -R5 ;  /* 0x000000ffff097224 */ /* 0x004fc800078e0a05 */
[----:B------:R-:W-:-:S04]  /*02a0*/  IMAD R9, R9, R2, RZ ;  /* 0x0000000209097224 */ /* 0x000fc800078e02ff */
[----:B------:R-:W-:-:S06]  /*02b0*/  IMAD.HI.U32 R8, R5, R9, R4 ;  /* 0x0000000905087227 */ /* 0x000fcc00078e0004 */
[----:B------:R-:W-:-:S04]  /*02c0*/  IMAD.HI.U32 R8, R8, R3, RZ ;  /* 0x0000000308087227 */ /* 0x000fc800078e00ff */
[----:B------:R-:W-:-:S04]  /*02d0*/  IMAD.MOV R4, RZ, RZ, -R8 ;  /* 0x000000ffff047224 */ /* 0x000fc800078e0a08 */
[----:B------:R-:W-:-:S05]  /*02e0*/  IMAD R3, R2, R4, R3 ;  /* 0x0000000402037224 */ /* 0x000fca00078e0203 */
[----:B------:R-:W-:-:S13]  /*02f0*/  ISETP.GE.U32.AND P0, PT, R3, R2, PT ;  /* 0x000000020300720c */ /* 0x000fda0003f06070 */
[----:B------:R-:W-:Y:S01]  /*0300*/  @P0 IADD3 R3, PT, PT, R3, -R2, RZ ;  /* 0x8000000203030210 */ /* 0x000fe20007ffe0ff */
[----:B------:R-:W-:-:S03]  /*0310*/  @P0 VIADD R8, R8, 0x1 ;  /* 0x0000000108080836 */ /* 0x000fc60000000000 */
[----:B------:R-:W-:-:S13]  /*0320*/  ISETP.GE.U32.AND P1, PT, R3, R2, PT ;  /* 0x000000020300720c */ /* 0x000fda0003f26070 */
[----:B------:R-:W-:Y:S01]  /*0330*/  @P1 VIADD R8, R8, 0x1 ;  /* 0x0000000108081836 */ /* 0x000fe20000000000 */
[----:B------:R-:W-:-:S04]  /*0340*/  @!P2 LOP3.LUT R8, RZ, R2, RZ, 0x33, !PT ;  /* 0x00000002ff08a212 */ /* 0x000fc800078e33ff */
[----:B------:R-:W-:-:S04]  /*0350*/  IADD3 R3, PT, PT, R7, R8, RZ ;  /* 0x0000000807037210 */ /* 0x000fc80007ffe0ff */
[C---:B------:R-:W-:Y:S02]  /*0360*/  LOP3.LUT R4, R3.reuse, 0x3, RZ, 0xc0, !PT ;  /* 0x0000000303047812 */ /* 0x040fe400078ec0ff */
[----:B------:R-:W-:Y:S02]  /*0370*/  ISETP.GE.U32.AND P0, PT, R3, 0x3, PT ;  /* 0x000000030300780c */ /* 0x000fe40003f06070 */
[----:B------:R-:W-:-:S13]  /*0380*/  ISETP.NE.AND P1, PT, R4, 0x3, PT ;  /* 0x000000030400780c */ /* 0x000fda0003f25270 */
[----:B-1----:R-:W-:Y:S05]  /*0390*/  @!P1 BRA `(.L_x_3) ;  /* 0x00000000005c9947 */ /* 0x002fea0003800000 */
[----:B------:R-:W-:Y:S02]  /*03a0*/  VIADD R3, R3, 0x1 ;  /* 0x0000000103037836 */ /* 0x000fe40000000000 */
[----:B------:R-:W-:-:S03]  /*03b0*/  IMAD.WIDE.U32 R4, R17, 0x4, RZ ;  /* 0x0000000411047825 */ /* 0x000fc600078e00ff */
[----:B------:R-:W-:-:S05]  /*03c0*/  LOP3.LUT R3, R3, 0x3, RZ, 0xc0, !PT ;  /* 0x0000000303037812 */ /* 0x000fca00078ec0ff */
[----:B------:R-:W-:Y:S02]  /*03d0*/  IMAD R17, R3, R2, R17 ;  /* 0x0000000203117224 */ /* 0x000fe400078e0211 */
[----:B------:R-:W-:-:S07]  /*03e0*/  IMAD.MOV R3, RZ, RZ, -R3 ;  /* 0x000000ffff037224 */ /* 0x000fce00078e0a03 */
.L_x_4:
[C---:B------:R-:W-:Y:S02]  /*03f0*/  R2UR UR4, R20.reuse ;  /* 0x00000000140472ca */ /* 0x040fe400000e0000 */
[C---:B------:R-:W-:Y:S02]  /*0400*/  R2UR UR5, R21.reuse ;  /* 0x00000000150572ca */ /* 0x040fe400000e0000 */
[----:B------:R-:W-:Y:S02]  /*0410*/  R2UR UR6, R20 ;  /* 0x00000000140672ca */ /* 0x000fe400000e0000 */
[----:B------:R-:W-:Y:S02]  /*0420*/  R2UR UR7, R21 ;  /* 0x00000000150772ca */ /* 0x000fe400000e0000 */
[C---:B------:R-:W-:Y:S02]  /*0430*/  IADD3 R8, P2, PT, R4.reuse, UR36, RZ ;  /* 0x0000002404087c10 */ /* 0x040fe4000ff5e0ff */
[----:B------:R-:W-:-:S02]  /*0440*/  IADD3 R6, P1, PT, R4, UR40, RZ ;  /* 0x0000002804067c10 */ /* 0x000fc4000ff3e0ff */
[C---:B------:R-:W-:Y:S02]  /*0450*/  IADD3.X R9, PT, PT, R5.reuse, UR37, RZ, P2, !PT ;  /* 0x0000002505097c10 */ /* 0x040fe400097fe4ff */
[----:B------:R-:W-:-:S05]  /*0460*/  IADD3.X R7, PT, PT, R5, UR41, RZ, P1, !PT ;  /* 0x0000002905077c10 */ /* 0x000fca0008ffe4ff */
[----:B------:R-:W2:Y:S04]  /*0470*/  LDG.E R6, desc[UR4][R6.64] ;  /* 0x0000000406067981 */ /* 0x000ea8000c1e1900 */
[----:B------:R-:W2:Y:S01]  /*0480*/  LDG.E R9, desc[UR6][R8.64] ;  /* 0x0000000608097981 */ /* 0x000ea2000c1e1900 */
[----:B0-----:R-:W-:Y:S02]  /*0490*/  IADD3 R10, P1, PT, R4, UR38, RZ ;  /* 0x00000026040a7c10 */ /* 0x001fe4000ff3e0ff */
[----:B------:R-:W-:Y:S02]  /*04a0*/  IADD3 R3, PT, PT, R3, 0x1, RZ ;  /* 0x0000000103037810 */ /* 0x000fe40007ffe0ff */
[----:B------:R-:W-:Y:S01]  /*04b0*/  IADD3.X R11, PT, PT, R5, UR39, RZ, P1, !PT ;  /* 0x00000027050b7c10 */ /* 0x000fe20008ffe4ff */
[----:B------:R-:W-:Y:S01]  /*04c0*/  IMAD.WIDE.U32 R4, R2, 0x4, R4 ;  /* 0x0000000402047825 */ /* 0x000fe200078e0004 */
[----:B------:R-:W-:-:S03]  /*04d0*/  ISETP.NE.AND P1, PT, R3, RZ, PT ;  /* 0x000000ff0300720c */ /* 0x000fc60003f25270 */
[----:B--2---:R-:W-:-:S05]  /*04e0*/  FADD R13, R6, R9 ;  /* 0x00000009060d7221 */ /* 0x004fca0000000000 */
[----:B------:R0:W-:Y:S05]  /*04f0*/  STG.E desc[UR4][R10.64], R13 ;  /* 0x0000000d0a007986 */ /* 0x0001ea000c101904 */
[----:B------:R-:W-:Y:S05]  /*0500*/  @P1 BRA `(.L_x_4) ;  /* 0xfffffffc00b81947 */ /* 0x000fea000383ffff */
.L_x_3:
[----:B------:R-:W-:Y:S05]  /*0510*/  BSYNC.RECONVERGENT B0 ;  /* 0x0000000000007941 */ /* 0x000fea0003800200 */
.L_x_2:
[----:B------:R-:W-:Y:S05]  /*0520*/  @!P0 EXIT ;  /* 0x000000000000894d */ /* 0x000fea0003800000 */
.L_x_5:
[----:B------:R-:W0:Y:S01]  /*0530*/  LDC.64 R4, c[0x0][0x388] ;  /* 0x0000e200ff047b82 */ /* 0x000e220000000a00 */
[C---:B------:R-:W-:Y:S02]  /*0540*/  R2UR UR4, R20.reuse ;  /* 0x00000000140472ca */ /* 0x040fe400000e0000 */
[C---:B------:R-:W-:Y:S02]  /*0550*/  R2UR UR5, R21.reuse ;  /* 0x00000000150572ca */ /* 0x040fe400000e0000 */
[----:B------:R-:W-:Y:S02]  /*0560*/  R2UR UR6, R20 ;  /* 0x00000000140672ca */ /* 0x000fe400000e0000 */
[----:B------:R-:W-:Y:S01]  /*0570*/  R2UR UR7, R21 ;  /* 0x00000000150772ca */ /* 0x000fe200000e0000 */
[----:B------:R-:W1:Y:S08]  /*0580*/  LDC.64 R6, c[0x0][0x390] ;  /* 0x0000e400ff067b82 */ /* 0x000e700000000a00 */
[----:B--2---:R-:W2:Y:S01]  /*0590*/  LDC.64 R8, c[0x0][0x398] ;  /* 0x0000e600ff087b82 */ /* 0x004ea20000000a00 */
[----:B0-----:R-:W-:-:S06]  /*05a0*/  IMAD.WIDE.U32 R10, R17, 0x4, R4 ;  /* 0x00000004110a7825 */ /* 0x001fcc00078e0004 */
[----:B------:R-:W3:Y:S01]  /*05b0*/  LDG.E R10, desc[UR4][R10.64] ;  /* 0x000000040a0a7981 */ /* 0x000ee2000c1e1900 */
[----:B-1----:R-:W-:-:S06]  /*05c0*/  IMAD.WIDE.U32 R12, R17, 0x4, R6 ;  /* 0x00000004110c7825 */ /* 0x002fcc00078e0006 */
[----:B------:R-:W3:Y:S01]  /*05d0*/  LDG.E R13, desc[UR6][R12.64] ;  /* 0x000000060c0d7981 */ /* 0x000ee2000c1e1900 */
[----:B------:R-:W-:Y:S02]  /*05e0*/  R2UR UR8, R20 ;  /* 0x00000000140872ca */ /* 0x000fe400000e0000 */
[----:B------:R-:W-:Y:S01]  /*05f0*/  R2UR UR9, R21 ;  /* 0x00000000150972ca */ /* 0x000fe200000e0000 */
[----:B------:R-:W-:Y:S02]  /*0600*/  IMAD.IADD R23, R2, 0x1, R17 ;  /* 0x0000000102177824 */ /* 0x000fe400078e0211 */
[----:B--2---:R-:W-:-:S04]  /*0610*/  IMAD.WIDE.U32 R14, R17, 0x4, R8 ;  /* 0x00000004110e7825 */ /* 0x004fc800078e0008 */
[----:B------:R-:W-:-:S04]  /*0620*/  IMAD.WIDE.U32 R16, R23, 0x4, R4 ;  /* 0x0000000417107825 */ /* 0x000fc800078e0004 */
[----:B------:R-:W-:-:S04]  /*0630*/  IMAD.WIDE.U32 R18, R23, 0x4, R6 ;  /* 0x0000000417127825 */ /* 0x000fc800078e0006 */
[----:B---3--:R-:W-:-:S05]  /*0640*/  FADD R3, R10, R13 ;  /* 0x0000000d0a037221 */ /* 0x008fca0000000000 */
[----:B------:R0:W-:Y:S04]  /*0650*/  STG.E desc[UR4][R14.64], R3 ;  /* 0x000000030e007986 */ /* 0x0001e8000c101904 */
[----:B------:R-:W2:Y:S04]  /*0660*/  LDG.E R16, desc[UR6][R16.64] ;  /* 0x0000000610107981 */ /* 0x000ea8000c1e1900 */
[----:B------:R-:W2:Y:S01]  /*0670*/  LDG.E R19, desc[UR8][R18.64] ;  /* 0x0000000812137981 */ /* 0x000ea2000c1e1900 */
[C---:B------:R-:W-:Y:S02]  /*0680*/  IMAD.IADD R27, R23.reuse, 0x1, R2 ;  /* 0x00000001171b7824 */ /* 0x040fe400078e0202 */
[----:B------:R-:W-:-:S04]  /*0690*/  IMAD.WIDE.U32 R10, R23, 0x4, R8 ;  /* 0x00000004170a7825 */ /* 0x000fc800078e0008 */
[----:B------:R-:W-:-:S04]  /*06a0*/  IMAD.WIDE.U32 R12, R27, 0x4, R4 ;  /* 0x000000041b0c7825 */ /* 0x000fc800078e0004 */
[----:B------:R-:W-:-:S04]  /*06b0*/  IMAD.WIDE.U32 R22, R27, 0x4, R6 ;  /* 0x000000041b167825 */ /* 0x000fc800078e0006 */
[----:B--2---:R-:W-:-:S05]  /*06c0*/  FADD R25, R16, R19 ;  /* 0x0000001310197221 */ /* 0x004fca0000000000 */
[----:B------:R1:W-:Y:S04]  /*06d0*/  STG.E desc[UR4][R10.64], R25 ;  /* 0x000000190a007986 */ /* 0x0003e8000c101904 */
[----:B------:R-:W2:Y:S04]  /*06e0*/  LDG.E R12, desc[UR6][R12.64] ;  /* 0x000000060c0c7981 */ /* 0x000ea8000c1e1900 */
[----:B------:R-:W2:Y:S01]  /*06f0*/  LDG.E R23, desc[UR8][R22.64] ;  /* 0x0000000816177981 */ /* 0x000ea2000c1e1900 */
[C---:B------:R-:W-:Y:S01]  /*0700*/  IADD3 R17, PT, PT, R27.reuse, R2, RZ ;  /* 0x000000021b117210 */ /* 0x040fe20007ffe0ff */
[----:B0-----:R-:W-:-:S04]  /*0710*/  IMAD.WIDE.U32 R14, R27, 0x4, R8 ;  /* 0x000000041b0e7825 */ /* 0x001fc800078e0008 */
[----:B------:R-:W-:-:S04]  /*0720*/  IMAD.WIDE.U32 R4, R17, 0x4, R4 ;  /* 0x0000000411047825 */ /* 0x000fc800078e0004 */
[----:B------:R-:W-:-:S04]  /*0730*/  IMAD.WIDE.U32 R6, R17, 0x4, R6 ;  /* 0x0000000411067825 */ /* 0x000fc800078e0006 */
[----:B--2---:R-:W-:-:S05]  /*0740*/  FADD R3, R12, R23 ;  /* 0x000000170c037221 */ /* 0x004fca0000000000 */
[----:B------:R2:W-:Y:S04]  /*0750*/  STG.E desc[UR4][R14.64], R3 ;  /* 0x000000030e007986 */ /* 0x0005e8000c101904 */
[----:B------:R-:W1:Y:S04]  /*0760*/  LDG.E R4, desc[UR6][R4.64] ;  /* 0x0000000604047981 */ /* 0x000e68000c1e1900 */
[----:B------:R-:W1:Y:S01]  /*0770*/  LDG.E R7, desc[UR8][R6.64] ;  /* 0x0000000806077981 */ /* 0x000e62000c1e1900 */
[----:B------:R-:W-:-:S04]  /*0780*/  IMAD.WIDE.U32 R8, R17, 0x4, R8 ;  /* 0x0000000411087825 */ /* 0x000fc800078e0008 */
[----:B------:R-:W-:-:S05]  /*0790*/  IMAD.IADD R17, R17, 0x1, R2 ;  /* 0x0000000111117824 */ /* 0x000fca00078e0202 */
[----:B------:R-:W-:Y:S01]  /*07a0*/  ISETP.GE.AND P0, PT, R17, R0, PT ;  /* 0x000000001100720c */ /* 0x000fe20003f06270 */
[----:B-1----:R-:W-:-:S05]  /*07b0*/  FADD R11, R4, R7 ;  /* 0x00000007040b7221 */ /* 0x002fca0000000000 */
[----:B------:R2:W-:Y:S07]  /*07c0*/  STG.E desc[UR4][R8.64], R11 ;  /* 0x0000000b08007986 */ /* 0x0005ee000c101904 */
[----:B------:R-:W-:Y:S05]  /*07d0*/  @!P0 BRA `(.L_x_5) ;  /* 0xfffffffc00548947 */ /* 0x000fea000383ffff */
[----:B------:R-:W-:Y:S05]  /*07e0*/  EXIT ;  /* 0x000000000000794d */ /* 0x000fea0003800000 */
.L_x_6:
[----:B------:R-:W-:-:S00]  /*07f0*/  BRA `(.L_x_6) ;  /* 0xfffffffc00fc7947 */ /* 0x000fc0000383ffff */
[----:B------:R-:W-:-:S00]  /*0800*/  NOP ;  /* 0x0000000000007918 */ /* 0x000fc00000000000 */
[----:B------:R-:W-:-:S00]  /*0810*/  NOP ;  /* 0x0000000000007918 */ /* 0x000fc00000000000 */
[----:B------:R-:W-:-:S00]  /*0820*/  NOP ;  /* 0x0000000000007918 */ /* 0x000fc00000000000 */
[----:B------:R-:W-:-:S00]  /*0830*/  NOP ;  /* 0x0000000000007918 */ /* 0x000fc00000000000 */
[----:B------:R-:W-:-:S00]  /*0840*/  NOP ;  /* 0x0000000000007918 */ /* 0x000fc00000000000 */
[----:B------:R-:W-:-:S00]  /*0850*/  NOP ;  /* 0x0000000000007918 */ /* 0x000fc00000000000 */
[----:B------:R-:W-:-:S00]  /*0860*/  NOP ;  /* 0x0000000000007918 */ /* 0x000fc00000000000 */
[----:B------:R-:W-:-:S00]  /*0870*/  NOP ;  /* 0x0000000000007918 */ /* 0x000fc00000000000 */
.L_x_7:


//--------------------- .nv.global.init           --------------------------
	.section	.nv.global.init,"aw",@progbits
.nv.global.init:
	.type		$str,@object
	.size		$str,(.L_0 - $str)
$str:
        /*0000*/ 	.byte	0x58, 0x20, 0x25, 0x64, 0x20, 0x59, 0x20, 0x25, 0x64, 0x20, 0x5a, 0x20, 0x25, 0x64, 0x0a, 0x00
.L_0:


//--------------------- .nv.shared.reserved.0     --------------------------
	.section	.nv.shared.reserved.0,"aw",@nobits
	.weak		__nv_reservedSMEM_offset_0_alias
	.size		__nv_reservedSMEM_offset_0_alias, 0, 64
	.other		__nv_reservedSMEM_offset_0_alias,@"STO_CUDA_RESERVED_SHARED STV_DEFAULT"
__nv_reservedSMEM_offset_0_alias:
	.zero		0
	.zero		64


//--------------------- .nv.constant0._Z3addiPfS_S_ --------------------------
	.section	.nv.constant0._Z3addiPfS_S_,"a",@progbits
	.sectionflags	@""
	.align	4
.nv.constant0._Z3addiPfS_S_:
	.zero		928


//--------------------- SYMBOLS --------------------------

	.type		.nv.reservedSmem.offset0,@object
	.size		.nv.reservedSmem.offset0,0x4
	.type		vprintf,@function
